//
// Generated by NVIDIA NVVM Compiler
//
// Compiler Build ID: CL-36424714
// Cuda compilation tools, release 13.0, V13.0.88
// Based on NVVM 20.0.0
//

.version 9.0
.target sm_100
.address_size 64

	// .globl	_Z20matrixMultiplyKernelPfPKfS1_iiiff
// _ZZ20matrixMultiplyKernelPfPKfS1_iiiffE3s_A has been demoted
// _ZZ20matrixMultiplyKernelPfPKfS1_iiiffE3s_B has been demoted

.visible .entry _Z20matrixMultiplyKernelPfPKfS1_iiiff(
	.param .u64 .ptr .align 1 _Z20matrixMultiplyKernelPfPKfS1_iiiff_param_0,
	.param .u64 .ptr .align 1 _Z20matrixMultiplyKernelPfPKfS1_iiiff_param_1,
	.param .u64 .ptr .align 1 _Z20matrixMultiplyKernelPfPKfS1_iiiff_param_2,
	.param .u32 _Z20matrixMultiplyKernelPfPKfS1_iiiff_param_3,
	.param .u32 _Z20matrixMultiplyKernelPfPKfS1_iiiff_param_4,
	.param .u32 _Z20matrixMultiplyKernelPfPKfS1_iiiff_param_5,
	.param .f32 _Z20matrixMultiplyKernelPfPKfS1_iiiff_param_6,
	.param .f32 _Z20matrixMultiplyKernelPfPKfS1_iiiff_param_7
)
{
	.reg .pred 	%p<8>;
	.reg .b32 	%r<45>;
	.reg .b32 	%f<68>;
	.reg .b64 	%rd<13>;
	// demoted variable
	.shared .align 4 .b8 _ZZ20matrixMultiplyKernelPfPKfS1_iiiffE3s_A[1024];
	// demoted variable
	.shared .align 4 .b8 _ZZ20matrixMultiplyKernelPfPKfS1_iiiffE3s_B[1024];
	ld.param.u64 	%rd4, [_Z20matrixMultiplyKernelPfPKfS1_iiiff_param_0];
	ld.param.u64 	%rd5, [_Z20matrixMultiplyKernelPfPKfS1_iiiff_param_1];
	ld.param.u64 	%rd6, [_Z20matrixMultiplyKernelPfPKfS1_iiiff_param_2];
	ld.param.u32 	%r26, [_Z20matrixMultiplyKernelPfPKfS1_iiiff_param_3];
	ld.param.u32 	%r27, [_Z20matrixMultiplyKernelPfPKfS1_iiiff_param_4];
	ld.param.u32 	%r25, [_Z20matrixMultiplyKernelPfPKfS1_iiiff_param_5];
	ld.param.f32 	%f8, [_Z20matrixMultiplyKernelPfPKfS1_iiiff_param_6];
	ld.param.f32 	%f9, [_Z20matrixMultiplyKernelPfPKfS1_iiiff_param_7];
	mov.u32 	%r28, %ctaid.y;
	mov.u32 	%r29, %ctaid.x;
	mov.u32 	%r42, %tid.y;
	mov.u32 	%r40, %tid.x;
	shl.b32 	%r30, %r28, 4;
	add.s32 	%r3, %r30, %r42;
	shl.b32 	%r4, %r29, 4;
	add.s32 	%r31, %r4, %r40;
	setp.ge.s32 	%p1, %r3, %r26;
	setp.ge.s32 	%p2, %r31, %r27;
	or.pred  	%p3, %p1, %p2;
	@%p3 bra 	$L__BB0_9;
	setp.lt.s32 	%p4, %r25, 1;
	mov.f32 	%f67, 0f00000000;
	@%p4 bra 	$L__BB0_8;
	add.s32 	%r32, %r25, 15;
	shr.u32 	%r33, %r32, 4;
	shl.b32 	%r34, %r42, 6;
	mov.u32 	%r35, _ZZ20matrixMultiplyKernelPfPKfS1_iiiffE3s_A;
	add.s32 	%r6, %r35, %r34;
	shl.b32 	%r36, %r40, 2;
	add.s32 	%r7, %r6, %r36;
	mov.u32 	%r37, _ZZ20matrixMultiplyKernelPfPKfS1_iiiffE3s_B;
	add.s32 	%r9, %r37, %r36;
	add.s32 	%r8, %r9, %r34;
	neg.s32 	%r44, %r33;
	mad.lo.s32 	%r38, %r42, %r27, %r40;
	add.s32 	%r43, %r38, %r4;
	shl.b32 	%r12, %r27, 4;
	mad.lo.s32 	%r41, %r25, %r3, %r40;
	cvta.to.global.u64 	%rd1, %rd5;
	cvta.to.global.u64 	%rd2, %rd6;
	mov.f32 	%f67, 0f00000000;
$L__BB0_3:
	mul.wide.s32 	%rd7, %r41, 4;
	add.s64 	%rd3, %rd1, %rd7;
	setp.ge.s32 	%p5, %r40, %r25;
	mov.f32 	%f65, 0f00000000;
	@%p5 bra 	$L__BB0_5;
	ld.global.f32 	%f65, [%rd3];
$L__BB0_5:
	st.shared.f32 	[%r7], %f65;
	setp.ge.s32 	%p6, %r42, %r25;
	mov.f32 	%f66, 0f00000000;
	@%p6 bra 	$L__BB0_7;
	mul.wide.s32 	%rd8, %r43, 4;
	add.s64 	%rd9, %rd2, %rd8;
	ld.global.f32 	%f66, [%rd9];
$L__BB0_7:
	st.shared.f32 	[%r8], %f66;
	bar.sync 	0;
	ld.shared.f32 	%f14, [%r6];
	ld.shared.f32 	%f15, [%r9];
	fma.rn.f32 	%f16, %f14, %f15, %f67;
	ld.shared.f32 	%f17, [%r6+4];
	ld.shared.f32 	%f18, [%r9+64];
	fma.rn.f32 	%f19, %f17, %f18, %f16;
	ld.shared.f32 	%f20, [%r6+8];
	ld.shared.f32 	%f21, [%r9+128];
	fma.rn.f32 	%f22, %f20, %f21, %f19;
	ld.shared.f32 	%f23, [%r6+12];
	ld.shared.f32 	%f24, [%r9+192];
	fma.rn.f32 	%f25, %f23, %f24, %f22;
	ld.shared.f32 	%f26, [%r6+16];
	ld.shared.f32 	%f27, [%r9+256];
	fma.rn.f32 	%f28, %f26, %f27, %f25;
	ld.shared.f32 	%f29, [%r6+20];
	ld.shared.f32 	%f30, [%r9+320];
	fma.rn.f32 	%f31, %f29, %f30, %f28;
	ld.shared.f32 	%f32, [%r6+24];
	ld.shared.f32 	%f33, [%r9+384];
	fma.rn.f32 	%f34, %f32, %f33, %f31;
	ld.shared.f32 	%f35, [%r6+28];
	ld.shared.f32 	%f36, [%r9+448];
	fma.rn.f32 	%f37, %f35, %f36, %f34;
	ld.shared.f32 	%f38, [%r6+32];
	ld.shared.f32 	%f39, [%r9+512];
	fma.rn.f32 	%f40, %f38, %f39, %f37;
	ld.shared.f32 	%f41, [%r6+36];
	ld.shared.f32 	%f42, [%r9+576];
	fma.rn.f32 	%f43, %f41, %f42, %f40;
	ld.shared.f32 	%f44, [%r6+40];
	ld.shared.f32 	%f45, [%r9+640];
	fma.rn.f32 	%f46, %f44, %f45, %f43;
	ld.shared.f32 	%f47, [%r6+44];
	ld.shared.f32 	%f48, [%r9+704];
	fma.rn.f32 	%f49, %f47, %f48, %f46;
	ld.shared.f32 	%f50, [%r6+48];
	ld.shared.f32 	%f51, [%r9+768];
	fma.rn.f32 	%f52, %f50, %f51, %f49;
	ld.shared.f32 	%f53, [%r6+52];
	ld.shared.f32 	%f54, [%r9+832];
	fma.rn.f32 	%f55, %f53, %f54, %f52;
	ld.shared.f32 	%f56, [%r6+56];
	ld.shared.f32 	%f57, [%r9+896];
	fma.rn.f32 	%f58, %f56, %f57, %f55;
	ld.shared.f32 	%f59, [%r6+60];
	ld.shared.f32 	%f60, [%r9+960];
	fma.rn.f32 	%f67, %f59, %f60, %f58;
	bar.sync 	0;
	add.s32 	%r44, %r44, 1;
	setp.ne.s32 	%p7, %r44, 0;
	add.s32 	%r43, %r43, %r12;
	add.s32 	%r42, %r42, 16;
	add.s32 	%r41, %r41, 16;
	add.s32 	%r40, %r40, 16;
	@%p7 bra 	$L__BB0_3;
$L__BB0_8:
	mad.lo.s32 	%r39, %r27, %r3, %r31;
	cvta.to.global.u64 	%rd10, %rd4;
	mul.wide.u32 	%rd11, %r39, 4;
	add.s64 	%rd12, %rd10, %rd11;
	ld.global.f32 	%f61, [%rd12];
	mul.f32 	%f62, %f9, %f61;
	fma.rn.f32 	%f63, %f8, %f67, %f62;
	st.global.f32 	[%rd12], %f63;
$L__BB0_9:
	ret;

}


// ===== COMPILED SASS (sm_100) =====

	.target	sm_100

	.elftype	@"ET_EXEC"


//--------------------- .note.nv.tkinfo           --------------------------
	.section	.note.nv.tkinfo,"",@"SHT_NOTE"
	.sectionflags	@"SHF_NOTE_NV_TKINFO"
	.tkinfo
        /*0018*/ 	.word	0x00000002
        /*0030*/ 	.string	""
        /*0030*/ 	.string	"ptxas"
        /*0030*/ 	.string	"Cuda compilation tools, release 13.0, V13.0.88"
        /*0030*/ 	.string	"Build cuda_13.0.r13.0/compiler.36424714_0"
        /*0030*/ 	.string	"-arch sm_100 -m 64 "



//--------------------- .note.nv.cuinfo           --------------------------
	.section	.note.nv.cuinfo,"",@"SHT_NOTE"
	.sectionflags	@"SHF_NOTE_NV_CUINFO"
        /*0018*/ 	.short	0x0002
        /*001a*/ 	.short	0x0064
        /*001c*/ 	.short	0x0082
	.zero		2


//--------------------- .nv.info                  --------------------------
	.section	.nv.info,"",@"SHT_CUDA_INFO"
	.align	4


	//----- nvinfo : EIATTR_REGCOUNT
	.align		4
        /*0000*/ 	.byte	0x04, 0x2f
        /*0002*/ 	.short	(.L_1 - .L_0)
	.align		4
.L_0:
        /*0004*/ 	.word	index@(_Z20matrixMultiplyKernelPfPKfS1_iiiff)
        /*0008*/ 	.word	0x00000020


	//----- nvinfo : EIATTR_FRAME_SIZE
	.align		4
.L_1:
        /*000c*/ 	.byte	0x04, 0x11
        /*000e*/ 	.short	(.L_3 - .L_2)
	.align		4
.L_2:
        /*0010*/ 	.word	index@(_Z20matrixMultiplyKernelPfPKfS1_iiiff)
        /*0014*/ 	.word	0x00000000


	//----- nvinfo : EIATTR_MIN_STACK_SIZE
	.align		4
.L_3:
        /*0018*/ 	.byte	0x04, 0x12
        /*001a*/ 	.short	(.L_5 - .L_4)
	.align		4
.L_4:
        /*001c*/ 	.word	index@(_Z20matrixMultiplyKernelPfPKfS1_iiiff)
        /*0020*/ 	.word	0x00000000
.L_5:


//--------------------- .nv.compat                --------------------------
	.section	.nv.compat,"",@"SHT_CUDA_COMPAT_INFO"
	.align	4
        /*0000*/ 	.byte	0x02, 0x09, 0x00, 0x00, 0x02, 0x02, 0x01, 0x00, 0x02, 0x05, 0x05, 0x00, 0x03, 0x07, 0x01, 0x01
        /*0010*/ 	.byte	0x02, 0x03, 0x00, 0x00, 0x02, 0x06, 0x01, 0x00, 0x04, 0x0b, 0x08, 0x00, 0x09, 0x00, 0x00, 0x00
        /*0020*/ 	.byte	0x00, 0x00, 0x00, 0x00


//--------------------- .nv.info._Z20matrixMultiplyKernelPfPKfS1_iiiff --------------------------
	.section	.nv.info._Z20matrixMultiplyKernelPfPKfS1_iiiff,"",@"SHT_CUDA_INFO"
	.sectionflags	@""
	.align	4


	//----- nvinfo : EIATTR_CUDA_API_VERSION
	.align		4
        /*0000*/ 	.byte	0x04, 0x37
        /*0002*/ 	.short	(.L_7 - .L_6)
.L_6:
        /*0004*/ 	.word	0x00000082


	//----- nvinfo : EIATTR_KPARAM_INFO
	.align		4
.L_7:
        /*0008*/ 	.byte	0x04, 0x17
        /*000a*/ 	.short	(.L_9 - .L_8)
.L_8:
        /*000c*/ 	.word	0x00000000
        /*0010*/ 	.short	0x0007
        /*0012*/ 	.short	0x0028
        /*0014*/ 	.byte	0x00, 0xf0, 0x11, 0x00


	//----- nvinfo : EIATTR_KPARAM_INFO
	.align		4
.L_9:
        /*0018*/ 	.byte	0x04, 0x17
        /*001a*/ 	.short	(.L_11 - .L_10)
.L_10:
        /*001c*/ 	.word	0x00000000
        /*0020*/ 	.short	0x0006
        /*0022*/ 	.short	0x0024
        /*0024*/ 	.byte	0x00, 0xf0, 0x11, 0x00


	//----- nvinfo : EIATTR_KPARAM_INFO
	.align		4
.L_11:
        /*0028*/ 	.byte	0x04, 0x17
        /*002a*/ 	.short	(.L_13 - .L_12)
.L_12:
        /*002c*/ 	.word	0x00000000
        /*0030*/ 	.short	0x0005
        /*0032*/ 	.short	0x0020
        /*0034*/ 	.byte	0x00, 0xf0, 0x11, 0x00


	//----- nvinfo : EIATTR_KPARAM_INFO
	.align		4
.L_13:
        /*0038*/ 	.byte	0x04, 0x17
        /*003a*/ 	.short	(.L_15 - .L_14)
.L_14:
        /*003c*/ 	.word	0x00000000
        /*0040*/ 	.short	0x0004
        /*0042*/ 	.short	0x001c
        /*0044*/ 	.byte	0x00, 0xf0, 0x11, 0x00


	//----- nvinfo : EIATTR_KPARAM_INFO
	.align		4
.L_15:
        /*0048*/ 	.byte	0x04, 0x17
        /*004a*/ 	.short	(.L_17 - .L_16)
.L_16:
        /*004c*/ 	.word	0x00000000
        /*0050*/ 	.short	0x0003
        /*0052*/ 	.short	0x0018
        /*0054*/ 	.byte	0x00, 0xf0, 0x11, 0x00


	//----- nvinfo : EIATTR_KPARAM_INFO
	.align		4
.L_17:
        /*0058*/ 	.byte	0x04, 0x17
        /*005a*/ 	.short	(.L_19 - .L_18)
.L_18:
        /*005c*/ 	.word	0x00000000
        /*0060*/ 	.short	0x0002
        /*0062*/ 	.short	0x0010
        /*0064*/ 	.byte	0x00, 0xf5, 0x21, 0x00


	//----- nvinfo : EIATTR_KPARAM_INFO
	.align		4
.L_19:
        /*0068*/ 	.byte	0x04, 0x17
        /*006a*/ 	.short	(.L_21 - .L_20)
.L_20:
        /*006c*/ 	.word	0x00000000
        /*0070*/ 	.short	0x0001
        /*0072*/ 	.short	0x0008
        /*0074*/ 	.byte	0x00, 0xf5, 0x21, 0x00


	//----- nvinfo : EIATTR_KPARAM_INFO
	.align		4
.L_21:
        /*0078*/ 	.byte	0x04, 0x17
        /*007a*/ 	.short	(.L_23 - .L_22)
.L_22:
        /*007c*/ 	.word	0x00000000
        /*0080*/ 	.short	0x0000
        /*0082*/ 	.short	0x0000
        /*0084*/ 	.byte	0x00, 0xf5, 0x21, 0x00


	//----- nvinfo : EIATTR_SPARSE_MMA_MASK
	.align		4
.L_23:
        /*0088*/ 	.byte	0x03, 0x50
        /*008a*/ 	.short	0x0000


	//----- nvinfo : EIATTR_MAXREG_COUNT
	.align		4
        /*008c*/ 	.byte	0x03, 0x1b
        /*008e*/ 	.short	0x00ff


	//----- nvinfo : EIATTR_NUM_BARRIERS
	.align		4
        /*0090*/ 	.byte	0x02, 0x4c
        /*0092*/ 	.byte	0x01
	.zero		1


	//----- nvinfo : EIATTR_MERCURY_ISA_VERSION
	.align		4
        /*0094*/ 	.byte	0x03, 0x5f
        /*0096*/ 	.short	0x0101


	//----- nvinfo : EIATTR_VRC_CTA_INIT_COUNT
	.align		4
        /*0098*/ 	.byte	0x02, 0x4a
	.zero		1
	.zero		1


	//----- nvinfo : EIATTR_EXIT_INSTR_OFFSETS
	.align		4
        /*009c*/ 	.byte	0x04, 0x1c
        /*009e*/ 	.short	(.L_25 - .L_24)


	//   ....[0]....
.L_24:
        /*00a0*/ 	.word	0x000000b0


	//   ....[1]....
        /*00a4*/ 	.word	0x00000660


	//----- nvinfo : EIATTR_CBANK_PARAM_SIZE
	.align		4
.L_25:
        /*00a8*/ 	.byte	0x03, 0x19
        /*00aa*/ 	.short	0x002c


	//----- nvinfo : EIATTR_PARAM_CBANK
	.align		4
        /*00ac*/ 	.byte	0x04, 0x0a
        /*00ae*/ 	.short	(.L_27 - .L_26)
	.align		4
.L_26:
        /*00b0*/ 	.word	index@(.nv.constant0._Z20matrixMultiplyKernelPfPKfS1_iiiff)
        /*00b4*/ 	.short	0x0380
        /*00b6*/ 	.short	0x002c


	//----- nvinfo : EIATTR_SW_WAR
	.align		4
.L_27:
        /*00b8*/ 	.byte	0x04, 0x36
        /*00ba*/ 	.short	(.L_29 - .L_28)
.L_28:
        /*00bc*/ 	.word	0x00000008
.L_29:


//--------------------- .nv.callgraph             --------------------------
	.section	.nv.callgraph,"",@"SHT_CUDA_CALLGRAPH"
	.align	4
	.sectionentsize	8
	.align		4
        /*0000*/ 	.word	0x00000000
	.align		4
        /*0004*/ 	.word	0xffffffff
	.align		4
        /*0008*/ 	.word	0x00000000
	.align		4
        /*000c*/ 	.word	0xfffffffe
	.align		4
        /*0010*/ 	.word	0x00000000
	.align		4
        /*0014*/ 	.word	0xfffffffd
	.align		4
        /*0018*/ 	.word	0x00000000
	.align		4
        /*001c*/ 	.word	0xfffffffc


//--------------------- .text._Z20matrixMultiplyKernelPfPKfS1_iiiff --------------------------
	.section	.text._Z20matrixMultiplyKernelPfPKfS1_iiiff,"ax",@progbits
	.align	128
        .global         _Z20matrixMultiplyKernelPfPKfS1_iiiff
        .type           _Z20matrixMultiplyKernelPfPKfS1_iiiff,@function
        .size           _Z20matrixMultiplyKernelPfPKfS1_iiiff,(.L_x_3 - _Z20matrixMultiplyKernelPfPKfS1_iiiff)
        .other          _Z20matrixMultiplyKernelPfPKfS1_iiiff,@"STO_CUDA_ENTRY STV_DEFAULT"
_Z20matrixMultiplyKernelPfPKfS1_iiiff:
.text._Z20matrixMultiplyKernelPfPKfS1_iiiff:
[----:B------:R-:W-:Y:S01]  /*0000*/  LDC R1, c[0x0][0x37c] ;  /* 0x0000df00ff017b82 */ /* 0x000fe20000000800 */
[----:B------:R-:W0:Y:S01]  /*0010*/  S2R R5, SR_CTAID.X ;  /* 0x0000000000057919 */ /* 0x000e220000002500 */
[----:B------:R-:W1:Y:S01]  /*0020*/  LDCU.64 UR4, c[0x0][0x398] ;  /* 0x00007300ff0477ac */ /* 0x000e620008000a00 */
[----:B------:R-:W0:Y:S01]  /*0030*/  S2R R20, SR_TID.X ;  /* 0x0000000000147919 */ /* 0x000e220000002100 */
[----:B------:R-:W2:Y:S01]  /*0040*/  S2R R13, SR_CTAID.Y ;  /* 0x00000000000d7919 */ /* 0x000ea20000002600 */
[----:B------:R-:W2:Y:S01]  /*0050*/  S2R R12, SR_TID.Y ;  /* 0x00000000000c7919 */ /* 0x000ea20000002200 */
[----:B-1----:R-:W-:Y:S02]  /*0060*/  MOV R7, UR5 ;  /* 0x0000000500077c02 */ /* 0x002fe40008000f00 */
[----:B0-----:R-:W-:-:S04]  /*0070*/  LEA R0, R5, R20, 0x4 ;  /* 0x0000001405007211 */ /* 0x001fc800078e20ff */
[----:B------:R-:W-:Y:S02]  /*0080*/  ISETP.GE.AND P0, PT, R0, R7, PT ;  /* 0x000000070000720c */ /* 0x000fe40003f06270 */
[----:B--2---:R-:W-:-:S04]  /*0090*/  LEA R13, R13, R12, 0x4 ;  /* 0x0000000c0d0d7211 */ /* 0x004fc800078e20ff */
[----:B------:R-:W-:-:S13]  /*00a0*/  ISETP.GE.OR P0, PT, R13, UR4, P0 ;  /* 0x000000040d007c0c */ /* 0x000fda0008706670 */
[----:B------:R-:W-:Y:S05]  /*00b0*/  @P0 EXIT ;  /* 0x000000000000094d */ /* 0x000fea0003800000 */
[----:B------:R-:W0:Y:S01]  /*00c0*/  LDCU UR10, c[0x0][0x3a0] ;  /* 0x00007400ff0a77ac */ /* 0x000e220008000800 */
[----:B------:R-:W-:Y:S01]  /*00d0*/  HFMA2 R23, -RZ, RZ, 0, 0 ;  /* 0x00000000ff177431 */ /* 0x000fe200000001ff */
[----:B------:R-:W1:Y:S01]  /*00e0*/  LDCU.64 UR8, c[0x0][0x358] ;  /* 0x00006b00ff0877ac */ /* 0x000e620008000a00 */
[----:B0-----:R-:W-:-:S09]  /*00f0*/  UISETP.GE.AND UP0, UPT, UR10, 0x1, UPT ;  /* 0x000000010a00788c */ /* 0x001fd2000bf06270 */
[----:B-1----:R-:W-:Y:S05]  /*0100*/  BRA.U !UP0, `(.L_x_0) ;  /* 0x0000000508307547 */ /* 0x002fea000b800000 */
[----:B------:R-:W0:Y:S01]  /*0110*/  S2UR UR7, SR_CgaCtaId ;  /* 0x00000000000779c3 */ /* 0x000e220000008800 */
[----:B------:R-:W-:Y:S01]  /*0120*/  UMOV UR5, 0x400 ;  /* 0x0000040000057882 */ /* 0x000fe20000000000 */
[----:B------:R-:W-:Y:S01]  /*0130*/  UIADD3 UR4, UPT, UPT, UR10, 0xf, URZ ;  /* 0x0000000f0a047890 */ /* 0x000fe2000fffe0ff */
[--C-:B------:R-:W-:Y:S01]  /*0140*/  IMAD R16, R12, R7, R20.reuse ;  /* 0x000000070c107224 */ /* 0x100fe200078e0214 */
[----:B------:R-:W-:Y:S01]  /*0150*/  UIADD3 UR6, UPT, UPT, UR5, 0x400, URZ ;  /* 0x0000040005067890 */ /* 0x000fe2000fffe0ff */
[----:B------:R-:W-:Y:S01]  /*0160*/  MOV R23, RZ ;  /* 0x000000ff00177202 */ /* 0x000fe20000000f00 */
[----:B------:R-:W-:Y:S01]  /*0170*/  USHF.R.U32.HI UR4, URZ, 0x4, UR4 ;  /* 0x00000004ff047899 */ /* 0x000fe20008011604 */
[----:B------:R-:W-:Y:S01]  /*0180*/  IMAD R15, R13, UR10, R20 ;  /* 0x0000000a0d0f7c24 */ /* 0x000fe2000f8e0214 */
[----:B------:R-:W1:Y:S01]  /*0190*/  LDC R17, c[0x0][0x39c] ;  /* 0x0000e700ff117b82 */ /* 0x000e620000000800 */
[----:B------:R-:W-:Y:S01]  /*01a0*/  LEA R16, R5, R16, 0x4 ;  /* 0x0000001005107211 */ /* 0x000fe200078e20ff */
[----:B------:R-:W2:Y:S01]  /*01b0*/  LDCU UR11, c[0x0][0x3a0] ;  /* 0x00007400ff0b77ac */ /* 0x000ea20008000800 */
[----:B------:R-:W-:-:S05]  /*01c0*/  UIADD3 UR4, UPT, UPT, -UR4, URZ, URZ ;  /* 0x000000ff04047290 */ /* 0x000fca000fffe1ff */
[----:B------:R-:W3:Y:S01]  /*01d0*/  LDC.64 R2, c[0x0][0x388] ;  /* 0x0000e200ff027b82 */ /* 0x000ee20000000a00 */
[----:B0-----:R-:W-:Y:S02]  /*01e0*/  ULEA UR5, UR7, UR5, 0x18 ;  /* 0x0000000507057291 */ /* 0x001fe4000f8ec0ff */
[----:B------:R-:W-:-:S04]  /*01f0*/  ULEA UR6, UR7, UR6, 0x18 ;  /* 0x0000000607067291 */ /* 0x000fc8000f8ec0ff */
[----:B------:R-:W-:Y:S02]  /*0200*/  LEA R19, R12, UR5, 0x6 ;  /* 0x000000050c137c11 */ /* 0x000fe4000f8e30ff */
[C---:B------:R-:W-:Y:S02]  /*0210*/  LEA R21, R20.reuse, UR6, 0x2 ;  /* 0x0000000614157c11 */ /* 0x040fe4000f8e10ff */
[----:B------:R-:W-:Y:S02]  /*0220*/  LEA R14, R20, R19, 0x2 ;  /* 0x00000013140e7211 */ /* 0x000fe400078e10ff */
[----:B--2---:R-:W-:-:S07]  /*0230*/  LEA R18, R12, R21, 0x6 ;  /* 0x000000150c127211 */ /* 0x004fce00078e30ff */
.L_x_1:
[----:B------:R-:W-:Y:S01]  /*0240*/  ISETP.GE.AND P1, PT, R12, UR11, PT ;  /* 0x0000000b0c007c0c */ /* 0x000fe2000bf26270 */
[----:B------:R-:W-:Y:S01]  /*0250*/  HFMA2 R29, -RZ, RZ, 0, 0 ;  /* 0x00000000ff1d7431 */ /* 0x000fe200000001ff */
[----:B------:R-:W-:Y:S01]  /*0260*/  ISETP.GE.AND P0, PT, R20, UR11, PT ;  /* 0x0000000b14007c0c */ /* 0x000fe2000bf06270 */
[----:B---3--:R-:W-:Y:S01]  /*0270*/  IMAD.WIDE R4, R15, 0x4, R2 ;  /* 0x000000040f047825 */ /* 0x008fe200078e0202 */
[----:B------:R-:W-:-:S09]  /*0280*/  MOV R27, RZ ;  /* 0x000000ff001b7202 */ /* 0x000fd20000000f00 */
[----:B------:R-:W0:Y:S02]  /*0290*/  @!P1 LDC.64 R6, c[0x0][0x390] ;  /* 0x0000e400ff069b82 */ /* 0x000e240000000a00 */
[----:B------:R-:W2:Y:S01]  /*02a0*/  @!P0 LDG.E R27, desc[UR8][R4.64] ;  /* 0x00000008041b8981 */ /* 0x000ea2000c1e1900 */
[----:B0-----:R-:W-:-:S05]  /*02b0*/  @!P1 IMAD.WIDE R6, R16, 0x4, R6 ;  /* 0x0000000410069825 */ /* 0x001fca00078e0206 */
[----:B------:R-:W3:Y:S01]  /*02c0*/  @!P1 LDG.E R29, desc[UR8][R6.64] ;  /* 0x00000008061d9981 */ /* 0x000ee2000c1e1900 */
[----:B------:R-:W-:-:S04]  /*02d0*/  UIADD3 UR4, UPT, UPT, UR4, 0x1, URZ ;  /* 0x0000000104047890 */ /* 0x000fc8000fffe0ff */
[----:B------:R-:W-:Y:S01]  /*02e0*/  UISETP.NE.AND UP0, UPT, UR4, URZ, UPT ;  /* 0x000000ff0400728c */ /* 0x000fe2000bf05270 */
[----:B------:R-:W-:Y:S02]  /*02f0*/  IADD3 R12, PT, PT, R12, 0x10, RZ ;  /* 0x000000100c0c7810 */ /* 0x000fe40007ffe0ff */
[----:B------:R-:W-:Y:S02]  /*0300*/  IADD3 R15, PT, PT, R15, 0x10, RZ ;  /* 0x000000100f0f7810 */ /* 0x000fe40007ffe0ff */
[----:B------:R-:W-:Y:S01]  /*0310*/  IADD3 R20, PT, PT, R20, 0x10, RZ ;  /* 0x0000001014147810 */ /* 0x000fe20007ffe0ff */
[----:B--2---:R-:W-:Y:S04]  /*0320*/  STS [R14], R27 ;  /* 0x0000001b0e007388 */ /* 0x004fe80000000800 */
[----:B---3--:R-:W-:Y:S01]  /*0330*/  STS [R18], R29 ;  /* 0x0000001d12007388 */ /* 0x008fe20000000800 */
[----:B------:R-:W-:Y:S06]  /*0340*/  BAR.SYNC.DEFER_BLOCKING 0x0 ;  /* 0x0000000000007b1d */ /* 0x000fec0000010000 */
[----:B------:R-:W-:Y:S04]  /*0350*/  LDS R22, [R21] ;  /* 0x0000000015167984 */ /* 0x000fe80000000800 */
[----:B------:R-:W0:Y:S04]  /*0360*/  LDS.128 R8, [R19] ;  /* 0x0000000013087984 */ /* 0x000e280000000c00 */
[----:B------:R-:W2:Y:S04]  /*0370*/  LDS R26, [R21+0x40] ;  /* 0x00004000151a7984 */ /* 0x000ea80000000800 */
[----:B------:R-:W3:Y:S04]  /*0380*/  LDS R25, [R21+0x80] ;  /* 0x0000800015197984 */ /* 0x000ee80000000800 */
[----:B------:R-:W4:Y:S04]  /*0390*/  LDS R24, [R21+0xc0] ;  /* 0x0000c00015187984 */ /* 0x000f280000000800 */
[----:B------:R-:W-:Y:S04]  /*03a0*/  LDS.128 R4, [R19+0x10] ;  /* 0x0000100013047984 */ /* 0x000fe80000000c00 */
[----:B------:R-:W-:Y:S01]  /*03b0*/  LDS R27, [R21+0x200] ;  /* 0x00020000151b7984 */ /* 0x000fe20000000800 */
[----:B0-----:R-:W-:-:S03]  /*03c0*/  FFMA R8, R8, R22, R23 ;  /* 0x0000001608087223 */ /* 0x001fc60000000017 */
[----:B------:R-:W0:Y:S01]  /*03d0*/  LDS R23, [R21+0x100] ;  /* 0x0001000015177984 */ /* 0x000e220000000800 */
[----:B--2---:R-:W-:-:S03]  /*03e0*/  FFMA R8, R26, R9, R8 ;  /* 0x000000091a087223 */ /* 0x004fc60000000008 */
[----:B------:R-:W2:Y:S01]  /*03f0*/  LDS R22, [R21+0x140] ;  /* 0x0001400015167984 */ /* 0x000ea20000000800 */
[----:B---3--:R-:W-:-:S03]  /*0400*/  FFMA R9, R25, R10, R8 ;  /* 0x0000000a19097223 */ /* 0x008fc60000000008 */
[----:B------:R-:W3:Y:S01]  /*0410*/  LDS R25, [R21+0x180] ;  /* 0x0001800015197984 */ /* 0x000ee20000000800 */
[----:B----4-:R-:W-:-:S03]  /*0420*/  FFMA R9, R24, R11, R9 ;  /* 0x0000000b18097223 */ /* 0x010fc60000000009 */
[----:B------:R-:W4:Y:S04]  /*0430*/  LDS R26, [R21+0x1c0] ;  /* 0x0001c000151a7984 */ /* 0x000f280000000800 */
[----:B------:R-:W-:Y:S01]  /*0440*/  LDS R24, [R21+0x240] ;  /* 0x0002400015187984 */ /* 0x000fe20000000800 */
[----:B0-----:R-:W-:-:S03]  /*0450*/  FFMA R23, R4, R23, R9 ;  /* 0x0000001704177223 */ /* 0x001fc60000000009 */
[----:B------:R-:W0:Y:S01]  /*0460*/  LDS.128 R8, [R19+0x20] ;  /* 0x0000200013087984 */ /* 0x000e220000000c00 */
[----:B--2---:R-:W-:-:S03]  /*0470*/  FFMA R22, R22, R5, R23 ;  /* 0x0000000516167223 */ /* 0x004fc60000000017 */
[----:B------:R-:W2:Y:S01]  /*0480*/  LDS R23, [R21+0x280] ;  /* 0x0002800015177984 */ /* 0x000ea20000000800 */
[----:B---3--:R-:W-:-:S03]  /*0490*/  FFMA R25, R25, R6, R22 ;  /* 0x0000000619197223 */ /* 0x008fc60000000016 */
[----:B------:R-:W3:Y:S01]  /*04a0*/  LDS R22, [R21+0x2c0] ;  /* 0x0002c00015167984 */ /* 0x000ee20000000800 */
[----:B----4-:R-:W-:-:S03]  /*04b0*/  FFMA R7, R26, R7, R25 ;  /* 0x000000071a077223 */ /* 0x010fc60000000019 */
[----:B------:R-:W-:Y:S01]  /*04c0*/  LDS R25, [R21+0x300] ;  /* 0x0003000015197984 */ /* 0x000fe20000000800 */
[----:B0-----:R-:W-:-:S03]  /*04d0*/  FFMA R27, R8, R27, R7 ;  /* 0x0000001b081b7223 */ /* 0x001fc60000000007 */
[----:B------:R-:W0:Y:S01]  /*04e0*/  LDS.128 R4, [R19+0x30] ;  /* 0x0000300013047984 */ /* 0x000e220000000c00 */
[----:B------:R-:W-:-:S03]  /*04f0*/  FFMA R24, R24, R9, R27 ;  /* 0x0000000918187223 */ /* 0x000fc6000000001b */
[----:B------:R-:W4:Y:S04]  /*0500*/  LDS R27, [R21+0x340] ;  /* 0x00034000151b7984 */ /* 0x000f280000000800 */
[----:B------:R-:W5:Y:S04]  /*0510*/  LDS R9, [R21+0x380] ;  /* 0x0003800015097984 */ /* 0x000f680000000800 */
[----:B------:R-:W1:Y:S01]  /*0520*/  LDS R8, [R21+0x3c0] ;  /* 0x0003c00015087984 */ /* 0x000e620000000800 */
[----:B--2---:R-:W-:-:S04]  /*0530*/  FFMA R23, R23, R10, R24 ;  /* 0x0000000a17177223 */ /* 0x004fc80000000018 */
[----:B---3--:R-:W-:-:S04]  /*0540*/  FFMA R11, R22, R11, R23 ;  /* 0x0000000b160b7223 */ /* 0x008fc80000000017 */
[----:B0-----:R-:W-:-:S04]  /*0550*/  FFMA R4, R4, R25, R11 ;  /* 0x0000001904047223 */ /* 0x001fc8000000000b */
[----:B----4-:R-:W-:-:S04]  /*0560*/  FFMA R4, R27, R5, R4 ;  /* 0x000000051b047223 */ /* 0x010fc80000000004 */
[----:B-----5:R-:W-:-:S04]  /*0570*/  FFMA R9, R9, R6, R4 ;  /* 0x0000000609097223 */ /* 0x020fc80000000004 */
[----:B-1----:R-:W-:Y:S01]  /*0580*/  FFMA R23, R8, R7, R9 ;  /* 0x0000000708177223 */ /* 0x002fe20000000009 */
[----:B------:R-:W-:-:S04]  /*0590*/  MOV R7, R17 ;  /* 0x0000001100077202 */ /* 0x000fc80000000f00 */
[----:B------:R-:W-:Y:S01]  /*05a0*/  LEA R16, R7, R16, 0x4 ;  /* 0x0000001007107211 */ /* 0x000fe200078e20ff */
[----:B------:R-:W-:Y:S06]  /*05b0*/  BAR.SYNC.DEFER_BLOCKING 0x0 ;  /* 0x0000000000007b1d */ /* 0x000fec0000010000 */
[----:B------:R-:W-:Y:S05]  /*05c0*/  BRA.U UP0, `(.L_x_1) ;  /* 0xfffffffd001c7547 */ /* 0x000fea000b83ffff */
.L_x_0:
[----:B------:R-:W0:Y:S01]  /*05d0*/  LDC.64 R2, c[0x0][0x380] ;  /* 0x0000e000ff027b82 */ /* 0x000e220000000a00 */
[----:B------:R-:W-:Y:S01]  /*05e0*/  IMAD R13, R13, R7, R0 ;  /* 0x000000070d0d7224 */ /* 0x000fe200078e0200 */
[----:B------:R-:W1:Y:S01]  /*05f0*/  LDCU UR4, c[0x0][0x3a8] ;  /* 0x00007500ff0477ac */ /* 0x000e620008000800 */
[----:B------:R-:W2:Y:S02]  /*0600*/  LDCU UR5, c[0x0][0x3a4] ;  /* 0x00007480ff0577ac */ /* 0x000ea40008000800 */
[----:B0-----:R-:W-:-:S05]  /*0610*/  IMAD.WIDE.U32 R2, R13, 0x4, R2 ;  /* 0x000000040d027825 */ /* 0x001fca00078e0002 */
[----:B------:R-:W1:Y:S02]  /*0620*/  LDG.E R0, desc[UR8][R2.64] ;  /* 0x0000000802007981 */ /* 0x000e64000c1e1900 */
[----:B-1----:R-:W-:-:S04]  /*0630*/  FMUL R0, R0, UR4 ;  /* 0x0000000400007c20 */ /* 0x002fc80008400000 */
[----:B--2---:R-:W-:-:S05]  /*0640*/  FFMA R23, R23, UR5, R0 ;  /* 0x0000000517177c23 */ /* 0x004fca0008000000 */
[----:B------:R-:W-:Y:S01]  /*0650*/  STG.E desc[UR8][R2.64], R23 ;  /* 0x0000001702007986 */ /* 0x000fe2000c101908 */
[----:B------:R-:W-:Y:S05]  /*0660*/  EXIT ;  /* 0x000000000000794d */ /* 0x000fea0003800000 */
.L_x_2:
[----:B------:R-:W-:-:S00]  /*0670*/  BRA `(.L_x_2) ;  /* 0xfffffffc00fc7947 */ /* 0x000fc0000383ffff */
[----:B------:R-:W-:-:S00]  /*0680*/  NOP ;  /* 0x0000000000007918 */ /* 0x000fc00000000000 */
[----:B------:R-:W-:-:S00]  /*0690*/  NOP ;  /* 0x0000000000007918 */ /* 0x000fc00000000000 */
[----:B------:R-:W-:-:S00]  /*06a0*/  NOP ;  /* 0x0000000000007918 */ /* 0x000fc00000000000 */
[----:B------:R-:W-:-:S00]  /*06b0*/  NOP ;  /* 0x0000000000007918 */ /* 0x000fc00000000000 */
[----:B------:R-:W-:-:S00]  /*06c0*/  NOP ;  /* 0x0000000000007918 */ /* 0x000fc00000000000 */
[----:B------:R-:W-:-:S00]  /*06d0*/  NOP ;  /* 0x0000000000007918 */ /* 0x000fc00000000000 */
[----:B------:R-:W-:-:S00]  /*06e0*/  NOP ;  /* 0x0000000000007918 */ /* 0x000fc00000000000 */
[----:B------:R-:W-:-:S00]  /*06f0*/  NOP ;  /* 0x0000000000007918 */ /* 0x000fc00000000000 */
.L_x_3:


//--------------------- .nv.shared._Z20matrixMultiplyKernelPfPKfS1_iiiff --------------------------
	.section	.nv.shared._Z20matrixMultiplyKernelPfPKfS1_iiiff,"aw",@nobits
	.sectionflags	@""
	.align	4
.nv.shared._Z20matrixMultiplyKernelPfPKfS1_iiiff:
	.zero		3072


//--------------------- .nv.shared.reserved.0     --------------------------
	.section	.nv.shared.reserved.0,"aw",@nobits
	.weak		__nv_reservedSMEM_offset_0_alias
	.size		__nv_reservedSMEM_offset_0_alias, 0, 64
	.other		__nv_reservedSMEM_offset_0_alias,@"STO_CUDA_RESERVED_SHARED STV_DEFAULT"
__nv_reservedSMEM_offset_0_alias:
	.zero		0
	.zero		64


//--------------------- .nv.constant0._Z20matrixMultiplyKernelPfPKfS1_iiiff --------------------------
	.section	.nv.constant0._Z20matrixMultiplyKernelPfPKfS1_iiiff,"a",@progbits
	.sectionflags	@""
	.align	4
.nv.constant0._Z20matrixMultiplyKernelPfPKfS1_iiiff:
	.zero		940


//--------------------- SYMBOLS --------------------------

	.type		.nv.reservedSmem.offset0,@object
	.size		.nv.reservedSmem.offset0,0x4
	.type		.nv.reservedSmem.cap,@object
	.size		.nv.reservedSmem.cap,0x4
